	.headerflags	@"EF_CUDA_TEXMODE_UNIFIED EF_CUDA_64BIT_ADDRESS EF_CUDA_ACCELERATORS EF_CUDA_SM90 EF_CUDA_VIRTUAL_SM(EF_CUDA_SM90)"
	.elftype	@"ET_EXEC"


//--------------------- .nv.info                  --------------------------
	.section	.nv.info,"",@"SHT_CUDA_INFO"
	.align	4


	//----- nvinfo : EIATTR_REGCOUNT
	.align		4
        /*0000*/ 	.byte	0x04, 0x2f
        /*0002*/ 	.short	(.L_3 - .L_2)
	.align		4
.L_2:
        /*0004*/ 	.word	index@(triton_poi_fused__native_batch_norm_legit_no_training_add_40)
        /*0008*/ 	.word	0x00000016


	//----- nvinfo : EIATTR_MIN_STACK_SIZE
	.align		4
.L_3:
        /*000c*/ 	.byte	0x04, 0x12
        /*000e*/ 	.short	(.L_5 - .L_4)
	.align		4
.L_4:
        /*0010*/ 	.word	index@(triton_poi_fused__native_batch_norm_legit_no_training_add_40)
        /*0014*/ 	.word	0x00000000


	//----- nvinfo : EIATTR_FRAME_SIZE
	.align		4
.L_5:
        /*0018*/ 	.byte	0x04, 0x11
        /*001a*/ 	.short	(.L_7 - .L_6)
	.align		4
.L_6:
        /*001c*/ 	.word	index@(triton_poi_fused__native_batch_norm_legit_no_training_add_40)
        /*0020*/ 	.word	0x00000000


	//----- nvinfo : EIATTR_MIN_STACK_SIZE
	.align		4
.L_7:
        /*0024*/ 	.byte	0x04, 0x12
        /*0026*/ 	.short	(.L_9 - .L_8)
	.align		4
.L_8:
        /*0028*/ 	.word	index@(triton_poi_fused__native_batch_norm_legit_no_training_add_40)
        /*002c*/ 	.word	0x00000000
.L_9:


//--------------------- .nv.info.triton_poi_fused__native_batch_norm_legit_no_training_add_40 --------------------------
	.section	.nv.info.triton_poi_fused__native_batch_norm_legit_no_training_add_40,"",@"SHT_CUDA_INFO"
	.sectionflags	@""
	.align	4


	//----- nvinfo : EIATTR_CUDA_API_VERSION
	.align		4
        /*0000*/ 	.byte	0x04, 0x37
        /*0002*/ 	.short	(.L_11 - .L_10)
.L_10:
        /*0004*/ 	.word	0x0000007c


	//----- nvinfo : EIATTR_KPARAM_INFO
	.align		4
.L_11:
        /*0008*/ 	.byte	0x04, 0x17
        /*000a*/ 	.short	(.L_13 - .L_12)
.L_12:
        /*000c*/ 	.word	0x00000000
        /*0010*/ 	.short	0x0007
        /*0012*/ 	.short	0x0038
        /*0014*/ 	.byte	0x00, 0xf0, 0x11, 0x00


	//----- nvinfo : EIATTR_KPARAM_INFO
	.align		4
.L_13:
        /*0018*/ 	.byte	0x04, 0x17
        /*001a*/ 	.short	(.L_15 - .L_14)
.L_14:
        /*001c*/ 	.word	0x00000000
        /*0020*/ 	.short	0x0006
        /*0022*/ 	.short	0x0030
        /*0024*/ 	.byte	0x00, 0xf4, 0x21, 0x00


	//----- nvinfo : EIATTR_KPARAM_INFO
	.align		4
.L_15:
        /*0028*/ 	.byte	0x04, 0x17
        /*002a*/ 	.short	(.L_17 - .L_16)
.L_16:
        /*002c*/ 	.word	0x00000000
        /*0030*/ 	.short	0x0005
        /*0032*/ 	.short	0x0028
        /*0034*/ 	.byte	0x00, 0xf4, 0x21, 0x00


	//----- nvinfo : EIATTR_KPARAM_INFO
	.align		4
.L_17:
        /*0038*/ 	.byte	0x04, 0x17
        /*003a*/ 	.short	(.L_19 - .L_18)
.L_18:
        /*003c*/ 	.word	0x00000000
        /*0040*/ 	.short	0x0004
        /*0042*/ 	.short	0x0020
        /*0044*/ 	.byte	0x00, 0xf4, 0x21, 0x00


	//----- nvinfo : EIATTR_KPARAM_INFO
	.align		4
.L_19:
        /*0048*/ 	.byte	0x04, 0x17
        /*004a*/ 	.short	(.L_21 - .L_20)
.L_20:
        /*004c*/ 	.word	0x00000000
        /*0050*/ 	.short	0x0003
        /*0052*/ 	.short	0x0018
        /*0054*/ 	.byte	0x00, 0xf4, 0x21, 0x00


	//----- nvinfo : EIATTR_KPARAM_INFO
	.align		4
.L_21:
        /*0058*/ 	.byte	0x04, 0x17
        /*005a*/ 	.short	(.L_23 - .L_22)
.L_22:
        /*005c*/ 	.word	0x00000000
        /*0060*/ 	.short	0x0002
        /*0062*/ 	.short	0x0010
        /*0064*/ 	.byte	0x00, 0xf4, 0x21, 0x00


	//----- nvinfo : EIATTR_KPARAM_INFO
	.align		4
.L_23:
        /*0068*/ 	.byte	0x04, 0x17
        /*006a*/ 	.short	(.L_25 - .L_24)
.L_24:
        /*006c*/ 	.word	0x00000000
        /*0070*/ 	.short	0x0001
        /*0072*/ 	.short	0x0008
        /*0074*/ 	.byte	0x00, 0xf4, 0x21, 0x00


	//----- nvinfo : EIATTR_KPARAM_INFO
	.align		4
.L_25:
        /*0078*/ 	.byte	0x04, 0x17
        /*007a*/ 	.short	(.L_27 - .L_26)
.L_26:
        /*007c*/ 	.word	0x00000000
        /*0080*/ 	.short	0x0000
        /*0082*/ 	.short	0x0000
        /*0084*/ 	.byte	0x00, 0xf4, 0x21, 0x00


	//----- nvinfo : EIATTR_SPARSE_MMA_MASK
	.align		4
.L_27:
        /*0088*/ 	.byte	0x03, 0x50
        /*008a*/ 	.short	0x0000


	//----- nvinfo : EIATTR_MAXREG_COUNT
	.align		4
        /*008c*/ 	.byte	0x03, 0x1b
        /*008e*/ 	.short	0x00ff


	//----- nvinfo : EIATTR_EXIT_INSTR_OFFSETS
	.align		4
        /*0090*/ 	.byte	0x04, 0x1c
        /*0092*/ 	.short	(.L_29 - .L_28)


	//   ....[0]....
.L_28:
        /*0094*/ 	.word	0x00000320


	//   ....[1]....
        /*0098*/ 	.word	0x00000340


	//----- nvinfo : EIATTR_REQNTID
	.align		4
.L_29:
        /*009c*/ 	.byte	0x04, 0x10
        /*009e*/ 	.short	(.L_31 - .L_30)
.L_30:
        /*00a0*/ 	.word	0x00000080
        /*00a4*/ 	.word	0x00000001
        /*00a8*/ 	.word	0x00000001


	//----- nvinfo : EIATTR_CBANK_PARAM_SIZE
	.align		4
.L_31:
        /*00ac*/ 	.byte	0x03, 0x19
        /*00ae*/ 	.short	0x003c


	//----- nvinfo : EIATTR_PARAM_CBANK
	.align		4
        /*00b0*/ 	.byte	0x04, 0x0a
        /*00b2*/ 	.short	(.L_33 - .L_32)
	.align		4
.L_32:
        /*00b4*/ 	.word	index@(.nv.constant0.triton_poi_fused__native_batch_norm_legit_no_training_add_40)
        /*00b8*/ 	.short	0x0210
        /*00ba*/ 	.short	0x003c


	//----- nvinfo : EIATTR_SW_WAR
	.align		4
.L_33:
        /*00bc*/ 	.byte	0x04, 0x36
        /*00be*/ 	.short	(.L_35 - .L_34)
.L_34:
        /*00c0*/ 	.word	0x00000008
.L_35:


//--------------------- .nv.callgraph             --------------------------
	.section	.nv.callgraph,"",@"SHT_CUDA_CALLGRAPH"
	.align	4
	.sectionentsize	8
	.align		4
        /*0000*/ 	.word	0x00000000
	.align		4
        /*0004*/ 	.word	0xffffffff
	.align		4
        /*0008*/ 	.word	0x00000000
	.align		4
        /*000c*/ 	.word	0xfffffffe
	.align		4
        /*0010*/ 	.word	0x00000000
	.align		4
        /*0014*/ 	.word	0xfffffffd
	.align		4
        /*0018*/ 	.word	0x00000000
	.align		4
        /*001c*/ 	.word	0xfffffffc


//--------------------- .nv.constant4             --------------------------
	.section	.nv.constant4,"a",@progbits
	.align	8
	.align		8
.nv.constant4:
        /*0000*/ 	.dword	_$_str
	.align		8
        /*0008*/ 	.dword	_$_str_$_2


//--------------------- .text.triton_poi_fused__native_batch_norm_legit_no_training_add_40 --------------------------
	.section	.text.triton_poi_fused__native_batch_norm_legit_no_training_add_40,"ax",@progbits
	.align	128
        .global         triton_poi_fused__native_batch_norm_legit_no_training_add_40
        .type           triton_poi_fused__native_batch_norm_legit_no_training_add_40,@function
        .size           triton_poi_fused__native_batch_norm_legit_no_training_add_40,(.L_x_1 - triton_poi_fused__native_batch_norm_legit_no_training_add_40)
        .other          triton_poi_fused__native_batch_norm_legit_no_training_add_40,@"STO_CUDA_ENTRY STV_DEFAULT"
triton_poi_fused__native_batch_norm_legit_no_training_add_40:
.text.triton_poi_fused__native_batch_norm_legit_no_training_add_40:
[----:B------:R-:W0:Y:S01]  /*0000*/  LDC R1, c[0x0][0x28] ;  /* 0x00000a00ff017b82 */ /* 0x000e220000000800 */
[----:B------:R-:W1:Y:S07]  /*0010*/  S2R R2, SR_TID.X ;  /* 0x0000000000027919 */ /* 0x000e6e0000002100 */
[----:B------:R-:W2:Y:S01]  /*0020*/  LDC.64 R12, c[0x0][0x228] ;  /* 0x00008a00ff0c7b82 */ /* 0x000ea20000000a00 */
[----:B------:R-:W-:Y:S01]  /*0030*/  ULDC.64 UR4, c[0x0][0x208] ;  /* 0x0000820000047ab9 */ /* 0x000fe20000000a00 */
[----:B------:R-:W3:Y:S06]  /*0040*/  S2R R3, SR_CTAID.X ;  /* 0x0000000000037919 */ /* 0x000eec0000002500 */
[----:B------:R-:W4:Y:S08]  /*0050*/  LDC.64 R8, c[0x0][0x218] ;  /* 0x00008600ff087b82 */ /* 0x000f300000000a00 */
[----:B------:R-:W5:Y:S08]  /*0060*/  LDC.64 R10, c[0x0][0x220] ;  /* 0x00008800ff0a7b82 */ /* 0x000f700000000a00 */
[----:B------:R-:W5:Y:S01]  /*0070*/  LDC.64 R14, c[0x0][0x230] ;  /* 0x00008c00ff0e7b82 */ /* 0x000f620000000a00 */
[----:B-1----:R-:W-:-:S07]  /*0080*/  LOP3.LUT R2, R2, 0x7f, RZ, 0xc0, !PT ;  /* 0x0000007f02027812 */ /* 0x002fce00078ec0ff */
[----:B------:R-:W1:Y:S01]  /*0090*/  LDC.64 R16, c[0x0][0x238] ;  /* 0x00008e00ff107b82 */ /* 0x000e620000000a00 */
[----:B---3--:R-:W-:Y:S01]  /*00a0*/  LEA R3, R3, R2, 0x7 ;  /* 0x0000000203037211 */ /* 0x008fe200078e38ff */
[----:B------:R-:W-:-:S03]  /*00b0*/  HFMA2.MMA R2, -RZ, RZ, 0, 0 ;  /* 0x00000000ff027435 */ /* 0x000fc600000001ff */
[----:B------:R-:W-:-:S07]  /*00c0*/  ISETP.GE.AND P2, PT, R3, 0x3800, PT ;  /* 0x000038000300780c */ /* 0x000fce0003f46270 */
[----:B------:R-:W-:-:S05]  /*00d0*/  IMAD.HI R0, R3, -0x6db6db6d, R2 ;  /* 0x9249249303007827 */ /* 0x000fca00078e0202 */
[----:B------:R-:W-:-:S04]  /*00e0*/  SHF.R.U32.HI R5, RZ, 0x1f, R0 ;  /* 0x0000001fff057819 */ /* 0x000fc80000011600 */
[----:B------:R-:W-:Y:S02]  /*00f0*/  LEA.HI.SX32 R5, R0, R5, 0x19 ;  /* 0x0000000500057211 */ /* 0x000fe400078fcaff */
[----:B------:R-:W-:-:S03]  /*0100*/  MOV R0, RZ ;  /* 0x000000ff00007202 */ /* 0x000fc60000000f00 */
[----:B------:R-:W-:Y:S02]  /*0110*/  IMAD R19, R5, -0xe0, R3 ;  /* 0xffffff2005137824 */ /* 0x000fe400078e0203 */
[----:B------:R-:W3:Y:S02]  /*0120*/  LDC.64 R4, c[0x0][0x210] ;  /* 0x00008400ff047b82 */ /* 0x000ee40000000a00 */
[----:B--2---:R-:W-:-:S05]  /*0130*/  IMAD.WIDE R12, R19, 0x4, R12 ;  /* 0x00000004130c7825 */ /* 0x004fca00078e020c */
[----:B------:R2:W3:Y:S01]  /*0140*/  @!P2 LDG.E.EL R0, desc[UR4][R12.64] ;  /* 0x000000040c00a981 */ /* 0x0004e2000c2e1900 */
[----:B------:R-:W-:Y:S01]  /*0150*/  CS2R R6, SRZ ;  /* 0x0000000000067805 */ /* 0x000fe2000001ff00 */
[----:B----4-:R-:W-:-:S04]  /*0160*/  IMAD.WIDE R8, R3, 0x4, R8 ;  /* 0x0000000403087825 */ /* 0x010fc800078e0208 */
[C---:B-----5:R-:W-:Y:S01]  /*0170*/  IMAD.WIDE R10, R19.reuse, 0x4, R10 ;  /* 0x00000004130a7825 */ /* 0x060fe200078e020a */
[----:B------:R4:W5:Y:S03]  /*0180*/  @!P2 LDG.E R7, desc[UR4][R8.64] ;  /* 0x000000040807a981 */ /* 0x000966000c1e1900 */
[C---:B0-2---:R-:W-:Y:S01]  /*0190*/  IMAD.WIDE R12, R19.reuse, 0x4, R14 ;  /* 0x00000004130c7825 */ /* 0x045fe200078e020e */
[----:B------:R0:W5:Y:S03]  /*01a0*/  @!P2 LDG.E.EL R2, desc[UR4][R10.64] ;  /* 0x000000040a02a981 */ /* 0x000166000c2e1900 */
[----:B-1----:R-:W-:Y:S01]  /*01b0*/  IMAD.WIDE R14, R19, 0x4, R16 ;  /* 0x00000004130e7825 */ /* 0x002fe200078e0210 */
[----:B------:R-:W-:Y:S01]  /*01c0*/  CS2R R16, SRZ ;  /* 0x0000000000107805 */ /* 0x000fe2000001ff00 */
[----:B------:R-:W2:Y:S01]  /*01d0*/  @!P2 LDG.E.EL R6, desc[UR4][R12.64] ;  /* 0x000000040c06a981 */ /* 0x000ea2000c2e1900 */
[----:B----4-:R-:W1:Y:S01]  /*01e0*/  LDC.64 R8, c[0x0][0x240] ;  /* 0x00009000ff087b82 */ /* 0x010e620000000a00 */
[----:B---3--:R-:W-:-:S03]  /*01f0*/  IMAD.WIDE R4, R3, 0x4, R4 ;  /* 0x0000000403047825 */ /* 0x008fc600078e0204 */
[----:B------:R-:W2:Y:S04]  /*0200*/  @!P2 LDG.E.EL R17, desc[UR4][R14.64] ;  /* 0x000000040e11a981 */ /* 0x000ea8000c2e1900 */
[----:B------:R-:W3:Y:S01]  /*0210*/  @!P2 LDG.E R16, desc[UR4][R4.64] ;  /* 0x000000040410a981 */ /* 0x000ee2000c1e1900 */
[----:B0-----:R-:W-:Y:S01]  /*0220*/  HFMA2.MMA R11, -RZ, RZ, 1.625, 0 ;  /* 0x3e800000ff0b7435 */ /* 0x001fe200000001ff */
[----:B------:R-:W-:-:S04]  /*0230*/  FADD R0, R0, 9.9999997473787516356e-06 ;  /* 0x3727c5ac00007421 */ /* 0x000fc80000000000 */
[----:B------:R-:W0:Y:S01]  /*0240*/  MUFU.SQRT R10, R0 ;  /* 0x00000000000a7308 */ /* 0x000e220000002000 */
[----:B-----5:R-:W-:Y:S01]  /*0250*/  FADD R2, -R2, R7 ;  /* 0x0000000702027221 */ /* 0x020fe20000000100 */
[C---:B0-----:R-:W-:Y:S02]  /*0260*/  FSETP.GT.AND P0, PT, R10.reuse, 8.50705917302346158658e+37, PT ;  /* 0x7e8000000a00780b */ /* 0x041fe40003f04000 */
[----:B------:R-:W-:Y:S02]  /*0270*/  FSETP.GEU.AND P1, PT, R10, 1.175494350822287508e-38, PT ;  /* 0x008000000a00780b */ /* 0x000fe40003f2e000 */
[----:B------:R-:W-:-:S09]  /*0280*/  FSEL R11, R11, 1, P0 ;  /* 0x3f8000000b0b7808 */ /* 0x000fd20000000000 */
[----:B------:R-:W-:Y:S02]  /*0290*/  @P0 FMUL R10, R10, 0.25 ;  /* 0x3e8000000a0a0820 */ /* 0x000fe40000400000 */
[----:B------:R-:W-:Y:S02]  /*02a0*/  @!P1 FMUL R11, R11, 16777216 ;  /* 0x4b8000000b0b9820 */ /* 0x000fe40000400000 */
[----:B------:R-:W-:-:S06]  /*02b0*/  @!P1 FMUL R10, R10, 16777216 ;  /* 0x4b8000000a0a9820 */ /* 0x000fcc0000400000 */
[----:B------:R-:W0:Y:S02]  /*02c0*/  MUFU.RCP R10, R10 ;  /* 0x0000000a000a7308 */ /* 0x000e240000001000 */
[----:B0-----:R-:W-:-:S04]  /*02d0*/  FMUL R11, R10, R11 ;  /* 0x0000000b0a0b7220 */ /* 0x001fc80000400000 */
[----:B------:R-:W-:-:S04]  /*02e0*/  FMUL R2, R2, R11 ;  /* 0x0000000b02027220 */ /* 0x000fc80000400000 */
[----:B--2---:R-:W-:Y:S01]  /*02f0*/  FFMA R17, R2, R6, R17 ;  /* 0x0000000602117223 */ /* 0x004fe20000000011 */
[----:B-1----:R-:W-:-:S04]  /*0300*/  IMAD.WIDE R2, R3, 0x4, R8 ;  /* 0x0000000403027825 */ /* 0x002fc800078e0208 */
[----:B---3--:R-:W-:Y:S01]  /*0310*/  FADD R17, R17, R16 ;  /* 0x0000001011117221 */ /* 0x008fe20000000000 */
[----:B------:R-:W-:Y:S06]  /*0320*/  @P2 EXIT ;  /* 0x000000000000294d */ /* 0x000fec0003800000 */
[----:B------:R-:W-:Y:S01]  /*0330*/  STG.E desc[UR4][R2.64], R17 ;  /* 0x0000001102007986 */ /* 0x000fe2000c101904 */
[----:B------:R-:W-:Y:S05]  /*0340*/  EXIT ;  /* 0x000000000000794d */ /* 0x000fea0003800000 */
.L_x_0:
[----:B------:R-:W-:-:S00]  /*0350*/  BRA `(.L_x_0) ;  /* 0xfffffffc00fc7947 */ /* 0x000fc0000383ffff */
[----:B------:R-:W-:-:S00]  /*0360*/  NOP ;  /* 0x0000000000007918 */ /* 0x000fc00000000000 */
        /* <DEDUP_REMOVED lines=9> */
.L_x_1:


//--------------------- .nv.global.init           --------------------------
	.section	.nv.global.init,"aw",@progbits
.nv.global.init:
	.type		_$_str,@object
	.size		_$_str,(_$_str_$_2 - _$_str)
_$_str:
        /*0000*/ 	.byte	0x5f, 0x5f, 0x43, 0x55, 0x44, 0x41, 0x5f, 0x46, 0x54, 0x5a, 0x00
	.type		_$_str_$_2,@object
	.size		_$_str_$_2,(.L_1 - _$_str_$_2)
_$_str_$_2:
        /*000b*/ 	.byte	0x5f, 0x5f, 0x43, 0x55, 0x44, 0x41, 0x5f, 0x50, 0x52, 0x45, 0x43, 0x5f, 0x53, 0x51, 0x52, 0x54
        /*001b*/ 	.byte	0x00
.L_1:


//--------------------- .nv.constant0.triton_poi_fused__native_batch_norm_legit_no_training_add_40 --------------------------
	.section	.nv.constant0.triton_poi_fused__native_batch_norm_legit_no_training_add_40,"a",@progbits
	.sectionflags	@""
	.align	4
.nv.constant0.triton_poi_fused__native_batch_norm_legit_no_training_add_40:
	.zero		588
